//
// Generated by NVIDIA NVVM Compiler
//
// Compiler Build ID: CL-36424714
// Cuda compilation tools, release 13.0, V13.0.88
// Based on NVVM 20.0.0
//

.version 9.0
.target sm_100
.address_size 64

	// .globl	_Z4mmulPKfS0_Pfi

.visible .entry _Z4mmulPKfS0_Pfi(
	.param .u64 .ptr .align 1 _Z4mmulPKfS0_Pfi_param_0,
	.param .u64 .ptr .align 1 _Z4mmulPKfS0_Pfi_param_1,
	.param .u64 .ptr .align 1 _Z4mmulPKfS0_Pfi_param_2,
	.param .u32 _Z4mmulPKfS0_Pfi_param_3
)
{
	.reg .pred 	%p<10>;
	.reg .b32 	%r<81>;
	.reg .b32 	%f<67>;
	.reg .b64 	%rd<47>;

	ld.param.u64 	%rd4, [_Z4mmulPKfS0_Pfi_param_0];
	ld.param.u64 	%rd5, [_Z4mmulPKfS0_Pfi_param_1];
	ld.param.u64 	%rd3, [_Z4mmulPKfS0_Pfi_param_2];
	ld.param.u32 	%r44, [_Z4mmulPKfS0_Pfi_param_3];
	cvta.to.global.u64 	%rd1, %rd5;
	cvta.to.global.u64 	%rd2, %rd4;
	mov.u32 	%r45, %tid.x;
	mov.u32 	%r46, %ntid.x;
	mov.u32 	%r47, %ctaid.x;
	mad.lo.s32 	%r1, %r46, %r47, %r45;
	mov.u32 	%r2, %tid.y;
	mov.u32 	%r48, %ntid.y;
	mov.u32 	%r49, %ctaid.y;
	mul.lo.s32 	%r3, %r48, %r49;
	add.s32 	%r50, %r3, %r2;
	max.s32 	%r51, %r1, %r50;
	setp.ge.s32 	%p1, %r51, %r44;
	@%p1 bra 	$L__BB0_13;
	mul.lo.s32 	%r5, %r44, %r1;
	and.b32  	%r6, %r44, 7;
	setp.lt.u32 	%p2, %r44, 8;
	mov.f32 	%f66, 0f00000000;
	mov.b32 	%r79, 0;
	@%p2 bra 	$L__BB0_4;
	and.b32  	%r79, %r44, 2147483640;
	neg.s32 	%r77, %r79;
	add.s32 	%r53, %r2, %r44;
	add.s32 	%r76, %r53, %r3;
	shl.b32 	%r10, %r44, 3;
	shl.b32 	%r54, %r44, 1;
	add.s32 	%r75, %r50, %r54;
	mad.lo.s32 	%r74, %r44, 3, %r50;
	shl.b32 	%r55, %r44, 2;
	add.s32 	%r73, %r50, %r55;
	mad.lo.s32 	%r72, %r44, 5, %r50;
	mad.lo.s32 	%r71, %r44, 6, %r50;
	mad.lo.s32 	%r70, %r44, 7, %r50;
	mov.f32 	%f66, 0f00000000;
	mov.u32 	%r68, %r5;
	mov.u32 	%r69, %r50;
$L__BB0_3:
	.pragma "nounroll";
	mul.wide.s32 	%rd6, %r68, 4;
	add.s64 	%rd7, %rd2, %rd6;
	ld.global.f32 	%f16, [%rd7];
	mul.wide.u32 	%rd8, %r69, 4;
	add.s64 	%rd9, %rd1, %rd8;
	ld.global.f32 	%f17, [%rd9];
	fma.rn.f32 	%f18, %f16, %f17, %f66;
	ld.global.f32 	%f19, [%rd7+4];
	mul.wide.u32 	%rd10, %r76, 4;
	add.s64 	%rd11, %rd1, %rd10;
	ld.global.f32 	%f20, [%rd11];
	fma.rn.f32 	%f21, %f19, %f20, %f18;
	ld.global.f32 	%f22, [%rd7+8];
	mul.wide.u32 	%rd12, %r75, 4;
	add.s64 	%rd13, %rd1, %rd12;
	ld.global.f32 	%f23, [%rd13];
	fma.rn.f32 	%f24, %f22, %f23, %f21;
	ld.global.f32 	%f25, [%rd7+12];
	mul.wide.u32 	%rd14, %r74, 4;
	add.s64 	%rd15, %rd1, %rd14;
	ld.global.f32 	%f26, [%rd15];
	fma.rn.f32 	%f27, %f25, %f26, %f24;
	ld.global.f32 	%f28, [%rd7+16];
	mul.wide.u32 	%rd16, %r73, 4;
	add.s64 	%rd17, %rd1, %rd16;
	ld.global.f32 	%f29, [%rd17];
	fma.rn.f32 	%f30, %f28, %f29, %f27;
	ld.global.f32 	%f31, [%rd7+20];
	mul.wide.u32 	%rd18, %r72, 4;
	add.s64 	%rd19, %rd1, %rd18;
	ld.global.f32 	%f32, [%rd19];
	fma.rn.f32 	%f33, %f31, %f32, %f30;
	ld.global.f32 	%f34, [%rd7+24];
	mul.wide.u32 	%rd20, %r71, 4;
	add.s64 	%rd21, %rd1, %rd20;
	ld.global.f32 	%f35, [%rd21];
	fma.rn.f32 	%f36, %f34, %f35, %f33;
	ld.global.f32 	%f37, [%rd7+28];
	mul.wide.u32 	%rd22, %r70, 4;
	add.s64 	%rd23, %rd1, %rd22;
	ld.global.f32 	%f38, [%rd23];
	fma.rn.f32 	%f66, %f37, %f38, %f36;
	add.s32 	%r77, %r77, 8;
	add.s32 	%r76, %r76, %r10;
	add.s32 	%r75, %r75, %r10;
	add.s32 	%r74, %r74, %r10;
	add.s32 	%r73, %r73, %r10;
	add.s32 	%r72, %r72, %r10;
	add.s32 	%r71, %r71, %r10;
	add.s32 	%r70, %r70, %r10;
	add.s32 	%r69, %r69, %r10;
	add.s32 	%r68, %r68, 8;
	setp.ne.s32 	%p3, %r77, 0;
	@%p3 bra 	$L__BB0_3;
$L__BB0_4:
	setp.eq.s32 	%p4, %r6, 0;
	@%p4 bra 	$L__BB0_12;
	and.b32  	%r38, %r44, 3;
	setp.lt.u32 	%p5, %r6, 4;
	@%p5 bra 	$L__BB0_7;
	add.s32 	%r56, %r79, %r5;
	mul.wide.s32 	%rd24, %r56, 4;
	add.s64 	%rd25, %rd2, %rd24;
	ld.global.f32 	%f40, [%rd25];
	mad.lo.s32 	%r57, %r79, %r44, %r50;
	mul.wide.u32 	%rd26, %r57, 4;
	add.s64 	%rd27, %rd1, %rd26;
	ld.global.f32 	%f41, [%rd27];
	fma.rn.f32 	%f42, %f40, %f41, %f66;
	ld.global.f32 	%f43, [%rd25+4];
	add.s32 	%r58, %r57, %r44;
	mul.wide.u32 	%rd28, %r58, 4;
	add.s64 	%rd29, %rd1, %rd28;
	ld.global.f32 	%f44, [%rd29];
	fma.rn.f32 	%f45, %f43, %f44, %f42;
	ld.global.f32 	%f46, [%rd25+8];
	add.s32 	%r59, %r58, %r44;
	mul.wide.u32 	%rd30, %r59, 4;
	add.s64 	%rd31, %rd1, %rd30;
	ld.global.f32 	%f47, [%rd31];
	fma.rn.f32 	%f48, %f46, %f47, %f45;
	ld.global.f32 	%f49, [%rd25+12];
	add.s32 	%r60, %r59, %r44;
	mul.wide.u32 	%rd32, %r60, 4;
	add.s64 	%rd33, %rd1, %rd32;
	ld.global.f32 	%f50, [%rd33];
	fma.rn.f32 	%f66, %f49, %f50, %f48;
	add.s32 	%r79, %r79, 4;
$L__BB0_7:
	setp.eq.s32 	%p6, %r38, 0;
	@%p6 bra 	$L__BB0_12;
	setp.eq.s32 	%p7, %r38, 1;
	@%p7 bra 	$L__BB0_10;
	add.s32 	%r61, %r79, %r5;
	mul.wide.s32 	%rd34, %r61, 4;
	add.s64 	%rd35, %rd2, %rd34;
	ld.global.f32 	%f52, [%rd35];
	mad.lo.s32 	%r62, %r79, %r44, %r50;
	mul.wide.u32 	%rd36, %r62, 4;
	add.s64 	%rd37, %rd1, %rd36;
	ld.global.f32 	%f53, [%rd37];
	fma.rn.f32 	%f54, %f52, %f53, %f66;
	ld.global.f32 	%f55, [%rd35+4];
	add.s32 	%r63, %r62, %r44;
	mul.wide.u32 	%rd38, %r63, 4;
	add.s64 	%rd39, %rd1, %rd38;
	ld.global.f32 	%f56, [%rd39];
	fma.rn.f32 	%f66, %f55, %f56, %f54;
	add.s32 	%r79, %r79, 2;
$L__BB0_10:
	and.b32  	%r64, %r44, 1;
	setp.eq.b32 	%p8, %r64, 1;
	not.pred 	%p9, %p8;
	@%p9 bra 	$L__BB0_12;
	add.s32 	%r65, %r79, %r5;
	mul.wide.s32 	%rd40, %r65, 4;
	add.s64 	%rd41, %rd2, %rd40;
	ld.global.f32 	%f57, [%rd41];
	mad.lo.s32 	%r66, %r79, %r44, %r50;
	mul.wide.u32 	%rd42, %r66, 4;
	add.s64 	%rd43, %rd1, %rd42;
	ld.global.f32 	%f58, [%rd43];
	fma.rn.f32 	%f66, %f57, %f58, %f66;
$L__BB0_12:
	mad.lo.s32 	%r67, %r44, %r50, %r1;
	cvta.to.global.u64 	%rd44, %rd3;
	mul.wide.s32 	%rd45, %r67, 4;
	add.s64 	%rd46, %rd44, %rd45;
	st.global.f32 	[%rd46], %f66;
$L__BB0_13:
	ret;

}


// ===== COMPILED SASS (sm_100) =====

	.target	sm_100

	.elftype	@"ET_EXEC"


//--------------------- .note.nv.tkinfo           --------------------------
	.section	.note.nv.tkinfo,"",@"SHT_NOTE"
	.sectionflags	@"SHF_NOTE_NV_TKINFO"
	.tkinfo
        /*0018*/ 	.word	0x00000002
        /*0030*/ 	.string	""
        /*0030*/ 	.string	"ptxas"
        /*0030*/ 	.string	"Cuda compilation tools, release 13.0, V13.0.88"
        /*0030*/ 	.string	"Build cuda_13.0.r13.0/compiler.36424714_0"
        /*0030*/ 	.string	"-arch sm_100 -m 64 "



//--------------------- .note.nv.cuinfo           --------------------------
	.section	.note.nv.cuinfo,"",@"SHT_NOTE"
	.sectionflags	@"SHF_NOTE_NV_CUINFO"
        /*0018*/ 	.short	0x0002
        /*001a*/ 	.short	0x0064
        /*001c*/ 	.short	0x0082
	.zero		2


//--------------------- .nv.info                  --------------------------
	.section	.nv.info,"",@"SHT_CUDA_INFO"
	.align	4


	//----- nvinfo : EIATTR_REGCOUNT
	.align		4
        /*0000*/ 	.byte	0x04, 0x2f
        /*0002*/ 	.short	(.L_1 - .L_0)
	.align		4
.L_0:
        /*0004*/ 	.word	index@(_Z4mmulPKfS0_Pfi)
        /*0008*/ 	.word	0x00000020


	//----- nvinfo : EIATTR_FRAME_SIZE
	.align		4
.L_1:
        /*000c*/ 	.byte	0x04, 0x11
        /*000e*/ 	.short	(.L_3 - .L_2)
	.align		4
.L_2:
        /*0010*/ 	.word	index@(_Z4mmulPKfS0_Pfi)
        /*0014*/ 	.word	0x00000000


	//----- nvinfo : EIATTR_MIN_STACK_SIZE
	.align		4
.L_3:
        /*0018*/ 	.byte	0x04, 0x12
        /*001a*/ 	.short	(.L_5 - .L_4)
	.align		4
.L_4:
        /*001c*/ 	.word	index@(_Z4mmulPKfS0_Pfi)
        /*0020*/ 	.word	0x00000000
.L_5:


//--------------------- .nv.compat                --------------------------
	.section	.nv.compat,"",@"SHT_CUDA_COMPAT_INFO"
	.align	4
        /*0000*/ 	.byte	0x02, 0x09, 0x00, 0x00, 0x02, 0x02, 0x01, 0x00, 0x02, 0x05, 0x05, 0x00, 0x03, 0x07, 0x01, 0x01
        /*0010*/ 	.byte	0x02, 0x03, 0x00, 0x00, 0x02, 0x06, 0x01, 0x00, 0x04, 0x0b, 0x08, 0x00, 0x09, 0x00, 0x00, 0x00
        /*0020*/ 	.byte	0x00, 0x00, 0x00, 0x00


//--------------------- .nv.info._Z4mmulPKfS0_Pfi --------------------------
	.section	.nv.info._Z4mmulPKfS0_Pfi,"",@"SHT_CUDA_INFO"
	.sectionflags	@""
	.align	4


	//----- nvinfo : EIATTR_CUDA_API_VERSION
	.align		4
        /*0000*/ 	.byte	0x04, 0x37
        /*0002*/ 	.short	(.L_7 - .L_6)
.L_6:
        /*0004*/ 	.word	0x00000082


	//----- nvinfo : EIATTR_KPARAM_INFO
	.align		4
.L_7:
        /*0008*/ 	.byte	0x04, 0x17
        /*000a*/ 	.short	(.L_9 - .L_8)
.L_8:
        /*000c*/ 	.word	0x00000000
        /*0010*/ 	.short	0x0003
        /*0012*/ 	.short	0x0018
        /*0014*/ 	.byte	0x00, 0xf0, 0x11, 0x00


	//----- nvinfo : EIATTR_KPARAM_INFO
	.align		4
.L_9:
        /*0018*/ 	.byte	0x04, 0x17
        /*001a*/ 	.short	(.L_11 - .L_10)
.L_10:
        /*001c*/ 	.word	0x00000000
        /*0020*/ 	.short	0x0002
        /*0022*/ 	.short	0x0010
        /*0024*/ 	.byte	0x00, 0xf5, 0x21, 0x00


	//----- nvinfo : EIATTR_KPARAM_INFO
	.align		4
.L_11:
        /*0028*/ 	.byte	0x04, 0x17
        /*002a*/ 	.short	(.L_13 - .L_12)
.L_12:
        /*002c*/ 	.word	0x00000000
        /*0030*/ 	.short	0x0001
        /*0032*/ 	.short	0x0008
        /*0034*/ 	.byte	0x00, 0xf5, 0x21, 0x00


	//----- nvinfo : EIATTR_KPARAM_INFO
	.align		4
.L_13:
        /*0038*/ 	.byte	0x04, 0x17
        /*003a*/ 	.short	(.L_15 - .L_14)
.L_14:
        /*003c*/ 	.word	0x00000000
        /*0040*/ 	.short	0x0000
        /*0042*/ 	.short	0x0000
        /*0044*/ 	.byte	0x00, 0xf5, 0x21, 0x00


	//----- nvinfo : EIATTR_SPARSE_MMA_MASK
	.align		4
.L_15:
        /*0048*/ 	.byte	0x03, 0x50
        /*004a*/ 	.short	0x0000


	//----- nvinfo : EIATTR_MAXREG_COUNT
	.align		4
        /*004c*/ 	.byte	0x03, 0x1b
        /*004e*/ 	.short	0x00ff


	//----- nvinfo : EIATTR_MERCURY_ISA_VERSION
	.align		4
        /*0050*/ 	.byte	0x03, 0x5f
        /*0052*/ 	.short	0x0101


	//----- nvinfo : EIATTR_VRC_CTA_INIT_COUNT
	.align		4
        /*0054*/ 	.byte	0x02, 0x4a
	.zero		1
	.zero		1


	//----- nvinfo : EIATTR_EXIT_INSTR_OFFSETS
	.align		4
        /*0058*/ 	.byte	0x04, 0x1c
        /*005a*/ 	.short	(.L_17 - .L_16)


	//   ....[0]....
.L_16:
        /*005c*/ 	.word	0x000000d0


	//   ....[1]....
        /*0060*/ 	.word	0x000008f0


	//----- nvinfo : EIATTR_CBANK_PARAM_SIZE
	.align		4
.L_17:
        /*0064*/ 	.byte	0x03, 0x19
        /*0066*/ 	.short	0x001c


	//----- nvinfo : EIATTR_PARAM_CBANK
	.align		4
        /*0068*/ 	.byte	0x04, 0x0a
        /*006a*/ 	.short	(.L_19 - .L_18)
	.align		4
.L_18:
        /*006c*/ 	.word	index@(.nv.constant0._Z4mmulPKfS0_Pfi)
        /*0070*/ 	.short	0x0380
        /*0072*/ 	.short	0x001c


	//----- nvinfo : EIATTR_SW_WAR
	.align		4
.L_19:
        /*0074*/ 	.byte	0x04, 0x36
        /*0076*/ 	.short	(.L_21 - .L_20)
.L_20:
        /*0078*/ 	.word	0x00000008
.L_21:


//--------------------- .nv.callgraph             --------------------------
	.section	.nv.callgraph,"",@"SHT_CUDA_CALLGRAPH"
	.align	4
	.sectionentsize	8
	.align		4
        /*0000*/ 	.word	0x00000000
	.align		4
        /*0004*/ 	.word	0xffffffff
	.align		4
        /*0008*/ 	.word	0x00000000
	.align		4
        /*000c*/ 	.word	0xfffffffe
	.align		4
        /*0010*/ 	.word	0x00000000
	.align		4
        /*0014*/ 	.word	0xfffffffd
	.align		4
        /*0018*/ 	.word	0x00000000
	.align		4
        /*001c*/ 	.word	0xfffffffc


//--------------------- .text._Z4mmulPKfS0_Pfi    --------------------------
	.section	.text._Z4mmulPKfS0_Pfi,"ax",@progbits
	.align	128
        .global         _Z4mmulPKfS0_Pfi
        .type           _Z4mmulPKfS0_Pfi,@function
        .size           _Z4mmulPKfS0_Pfi,(.L_x_5 - _Z4mmulPKfS0_Pfi)
        .other          _Z4mmulPKfS0_Pfi,@"STO_CUDA_ENTRY STV_DEFAULT"
_Z4mmulPKfS0_Pfi:
.text._Z4mmulPKfS0_Pfi:
[----:B------:R-:W-:Y:S01]  /*0000*/  LDC R1, c[0x0][0x37c] ;  /* 0x0000df00ff017b82 */ /* 0x000fe20000000800 */
[----:B------:R-:W0:Y:S07]  /*0010*/  S2R R3, SR_TID.X ;  /* 0x0000000000037919 */ /* 0x000e2e0000002100 */
[----:B------:R-:W1:Y:S01]  /*0020*/  S2UR UR5, SR_CTAID.Y ;  /* 0x00000000000579c3 */ /* 0x000e620000002600 */
[----:B------:R-:W0:Y:S01]  /*0030*/  LDCU UR6, c[0x0][0x360] ;  /* 0x00006c00ff0677ac */ /* 0x000e220008000800 */
[----:B------:R-:W0:Y:S01]  /*0040*/  S2R R2, SR_CTAID.X ;  /* 0x0000000000027919 */ /* 0x000e220000002500 */
[----:B------:R-:W1:Y:S01]  /*0050*/  LDCU UR4, c[0x0][0x364] ;  /* 0x00006c80ff0477ac */ /* 0x000e620008000800 */
[----:B------:R-:W2:Y:S04]  /*0060*/  S2R R11, SR_TID.Y ;  /* 0x00000000000b7919 */ /* 0x000ea80000002200 */
[----:B------:R-:W3:Y:S01]  /*0070*/  LDC R0, c[0x0][0x398] ;  /* 0x0000e600ff007b82 */ /* 0x000ee20000000800 */
[----:B-1----:R-:W-:Y:S01]  /*0080*/  UIMAD UR4, UR4, UR5, URZ ;  /* 0x00000005040472a4 */ /* 0x002fe2000f8e02ff */
[----:B0-----:R-:W-:-:S05]  /*0090*/  IMAD R3, R2, UR6, R3 ;  /* 0x0000000602037c24 */ /* 0x001fca000f8e0203 */
[----:B--2---:R-:W-:-:S04]  /*00a0*/  IADD3 R5, PT, PT, R11, UR4, RZ ;  /* 0x000000040b057c10 */ /* 0x004fc8000fffe0ff */
[----:B------:R-:W-:-:S04]  /*00b0*/  VIMNMX R7, PT, PT, R3, R5, !PT ;  /* 0x0000000503077248 */ /* 0x000fc80007fe0100 */
[----:B---3--:R-:W-:-:S13]  /*00c0*/  ISETP.GE.AND P0, PT, R7, R0, PT ;  /* 0x000000000700720c */ /* 0x008fda0003f06270 */
[----:B------:R-:W-:Y:S05]  /*00d0*/  @P0 EXIT ;  /* 0x000000000000094d */ /* 0x000fea0003800000 */
[C---:B------:R-:W-:Y:S01]  /*00e0*/  ISETP.GE.U32.AND P1, PT, R0.reuse, 0x8, PT ;  /* 0x000000080000780c */ /* 0x040fe20003f26070 */
[----:B------:R-:W0:Y:S01]  /*00f0*/  LDCU.64 UR6, c[0x0][0x358] ;  /* 0x00006b00ff0677ac */ /* 0x000e220008000a00 */
[----:B------:R-:W-:Y:S01]  /*0100*/  LOP3.LUT R2, R0, 0x7, RZ, 0xc0, !PT ;  /* 0x0000000700027812 */ /* 0x000fe200078ec0ff */
[----:B------:R-:W-:Y:S02]  /*0110*/  HFMA2 R20, -RZ, RZ, 0, 0 ;  /* 0x00000000ff147431 */ /* 0x000fe400000001ff */
[----:B------:R-:W-:Y:S01]  /*0120*/  IMAD R4, R3, R0, RZ ;  /* 0x0000000003047224 */ /* 0x000fe200078e02ff */
[----:B------:R-:W-:Y:S02]  /*0130*/  MOV R9, RZ ;  /* 0x000000ff00097202 */ /* 0x000fe40000000f00 */
[----:B------:R-:W-:-:S05]  /*0140*/  ISETP.NE.AND P0, PT, R2, RZ, PT ;  /* 0x000000ff0200720c */ /* 0x000fca0003f05270 */
[----:B------:R-:W-:Y:S08]  /*0150*/  @!P1 BRA `(.L_x_0) ;  /* 0x0000000000ec9947 */ /* 0x000ff00003800000 */
[C---:B------:R-:W-:Y:S01]  /*0160*/  LOP3.LUT R9, R0.reuse, 0x7ffffff8, RZ, 0xc0, !PT ;  /* 0x7ffffff800097812 */ /* 0x040fe200078ec0ff */
[C---:B------:R-:W-:Y:S01]  /*0170*/  IMAD R13, R0.reuse, 0x3, R5 ;  /* 0x00000003000d7824 */ /* 0x040fe200078e0205 */
[C---:B------:R-:W-:Y:S01]  /*0180*/  IADD3 R11, PT, PT, R0.reuse, UR4, R11 ;  /* 0x00000004000b7c10 */ /* 0x040fe2000fffe00b */
[C-C-:B------:R-:W-:Y:S01]  /*0190*/  IMAD R29, R0.reuse, 0x5, R5.reuse ;  /* 0x00000005001d7824 */ /* 0x140fe200078e0205 */
[CC--:B------:R-:W-:Y:S01]  /*01a0*/  LEA R7, R0.reuse, R5.reuse, 0x1 ;  /* 0x0000000500077211 */ /* 0x0c0fe200078e08ff */
[C-C-:B------:R-:W-:Y:S01]  /*01b0*/  IMAD R6, R0.reuse, 0x6, R5.reuse ;  /* 0x0000000600067824 */ /* 0x140fe200078e0205 */
[C---:B------:R-:W-:Y:S01]  /*01c0*/  LEA R15, R0.reuse, R5, 0x2 ;  /* 0x00000005000f7211 */ /* 0x040fe200078e10ff */
[----:B------:R-:W-:Y:S01]  /*01d0*/  IMAD R8, R0, 0x7, R5 ;  /* 0x0000000700087824 */ /* 0x000fe200078e0205 */
[----:B------:R-:W-:Y:S02]  /*01e0*/  MOV R20, RZ ;  /* 0x000000ff00147202 */ /* 0x000fe40000000f00 */
[----:B------:R-:W-:-:S02]  /*01f0*/  MOV R14, R4 ;  /* 0x00000004000e7202 */ /* 0x000fc40000000f00 */
[----:B------:R-:W-:Y:S02]  /*0200*/  MOV R10, R5 ;  /* 0x00000005000a7202 */ /* 0x000fe40000000f00 */
[----:B------:R-:W-:-:S07]  /*0210*/  IADD3 R12, PT, PT, -R9, RZ, RZ ;  /* 0x000000ff090c7210 */ /* 0x000fce0007ffe1ff */
.L_x_1:
[----:B------:R-:W1:Y:S08]  /*0220*/  LDC.64 R18, c[0x0][0x388] ;  /* 0x0000e200ff127b82 */ /* 0x000e700000000a00 */
[----:B------:R-:W2:Y:S01]  /*0230*/  LDC.64 R16, c[0x0][0x380] ;  /* 0x0000e000ff107b82 */ /* 0x000ea20000000a00 */
[----:B-1----:R-:W-:-:S06]  /*0240*/  IMAD.WIDE.U32 R22, R10, 0x4, R18 ;  /* 0x000000040a167825 */ /* 0x002fcc00078e0012 */
[----:B0-----:R-:W3:Y:S01]  /*0250*/  LDG.E R22, desc[UR6][R22.64] ;  /* 0x0000000616167981 */ /* 0x001ee2000c1e1900 */
[----:B--2---:R-:W-:-:S05]  /*0260*/  IMAD.WIDE R16, R14, 0x4, R16 ;  /* 0x000000040e107825 */ /* 0x004fca00078e0210 */
[----:B------:R-:W3:Y:S01]  /*0270*/  LDG.E R21, desc[UR6][R16.64] ;  /* 0x0000000610157981 */ /* 0x000ee2000c1e1900 */
[----:B------:R-:W-:-:S03]  /*0280*/  IMAD.WIDE.U32 R26, R11, 0x4, R18 ;  /* 0x000000040b1a7825 */ /* 0x000fc600078e0012 */
[----:B------:R-:W2:Y:S01]  /*0290*/  LDG.E R23, desc[UR6][R16.64+0x8] ;  /* 0x0000080610177981 */ /* 0x000ea2000c1e1900 */
[----:B------:R-:W-:-:S03]  /*02a0*/  IMAD.WIDE.U32 R24, R7, 0x4, R18 ;  /* 0x0000000407187825 */ /* 0x000fc600078e0012 */
[----:B------:R-:W4:Y:S04]  /*02b0*/  LDG.E R26, desc[UR6][R26.64] ;  /* 0x000000061a1a7981 */ /* 0x000f28000c1e1900 */
[----:B------:R-:W2:Y:S04]  /*02c0*/  LDG.E R24, desc[UR6][R24.64] ;  /* 0x0000000618187981 */ /* 0x000ea8000c1e1900 */
[----:B------:R-:W5:Y:S01]  /*02d0*/  LDG.E R27, desc[UR6][R16.64+0x10] ;  /* 0x00001006101b7981 */ /* 0x000f62000c1e1900 */
[----:B---3--:R-:W-:-:S03]  /*02e0*/  FFMA R21, R21, R22, R20 ;  /* 0x0000001615157223 */ /* 0x008fc60000000014 */
[----:B------:R-:W4:Y:S02]  /*02f0*/  LDG.E R20, desc[UR6][R16.64+0x4] ;  /* 0x0000040610147981 */ /* 0x000f24000c1e1900 */
[----:B----4-:R-:W-:Y:S01]  /*0300*/  FFMA R28, R20, R26, R21 ;  /* 0x0000001a141c7223 */ /* 0x010fe20000000015 */
[----:B------:R-:W-:-:S04]  /*0310*/  IMAD.WIDE.U32 R20, R13, 0x4, R18 ;  /* 0x000000040d147825 */ /* 0x000fc800078e0012 */
[----:B--2---:R-:W-:Y:S01]  /*0320*/  FFMA R28, R23, R24, R28 ;  /* 0x00000018171c7223 */ /* 0x004fe2000000001c */
[--C-:B------:R-:W-:Y:S01]  /*0330*/  IMAD.WIDE.U32 R22, R15, 0x4, R18.reuse ;  /* 0x000000040f167825 */ /* 0x100fe200078e0012 */
[----:B------:R-:W2:Y:S05]  /*0340*/  LDG.E R20, desc[UR6][R20.64] ;  /* 0x0000000614147981 */ /* 0x000eaa000c1e1900 */
[----:B------:R-:W5:Y:S04]  /*0350*/  LDG.E R22, desc[UR6][R22.64] ;  /* 0x0000000616167981 */ /* 0x000f68000c1e1900 */
[----:B------:R-:W2:Y:S01]  /*0360*/  LDG.E R21, desc[UR6][R16.64+0xc] ;  /* 0x00000c0610157981 */ /* 0x000ea2000c1e1900 */
[----:B------:R-:W-:-:S03]  /*0370*/  IMAD.WIDE.U32 R24, R29, 0x4, R18 ;  /* 0x000000041d187825 */ /* 0x000fc600078e0012 */
[----:B------:R-:W3:Y:S04]  /*0380*/  LDG.E R23, desc[UR6][R16.64+0x1c] ;  /* 0x00001c0610177981 */ /* 0x000ee8000c1e1900 */
[----:B------:R-:W4:Y:S01]  /*0390*/  LDG.E R24, desc[UR6][R24.64] ;  /* 0x0000000618187981 */ /* 0x000f22000c1e1900 */
[----:B--2---:R-:W-:-:S03]  /*03a0*/  FFMA R28, R21, R20, R28 ;  /* 0x00000014151c7223 */ /* 0x004fc6000000001c */
[----:B------:R-:W4:Y:S01]  /*03b0*/  LDG.E R21, desc[UR6][R16.64+0x14] ;  /* 0x0000140610157981 */ /* 0x000f22000c1e1900 */
[----:B-----5:R-:W-:Y:S01]  /*03c0*/  FFMA R28, R27, R22, R28 ;  /* 0x000000161b1c7223 */ /* 0x020fe2000000001c */
[--C-:B------:R-:W-:Y:S02]  /*03d0*/  IMAD.WIDE.U32 R26, R6, 0x4, R18.reuse ;  /* 0x00000004061a7825 */ /* 0x100fe400078e0012 */
[----:B------:R-:W2:Y:S02]  /*03e0*/  LDG.E R20, desc[UR6][R16.64+0x18] ;  /* 0x0000180610147981 */ /* 0x000ea4000c1e1900 */
[----:B------:R-:W-:Y:S02]  /*03f0*/  IMAD.WIDE.U32 R18, R8, 0x4, R18 ;  /* 0x0000000408127825 */ /* 0x000fe400078e0012 */
[----:B------:R-:W2:Y:S04]  /*0400*/  LDG.E R26, desc[UR6][R26.64] ;  /* 0x000000061a1a7981 */ /* 0x000ea8000c1e1900 */
[----:B------:R-:W3:Y:S01]  /*0410*/  LDG.E R18, desc[UR6][R18.64] ;  /* 0x0000000612127981 */ /* 0x000ee2000c1e1900 */
[----:B------:R-:W-:-:S04]  /*0420*/  IADD3 R12, PT, PT, R12, 0x8, RZ ;  /* 0x000000080c0c7810 */ /* 0x000fc80007ffe0ff */
[----:B------:R-:W-:Y:S02]  /*0430*/  ISETP.NE.AND P1, PT, R12, RZ, PT ;  /* 0x000000ff0c00720c */ /* 0x000fe40003f25270 */
[C---:B------:R-:W-:Y:S02]  /*0440*/  LEA R11, R0.reuse, R11, 0x3 ;  /* 0x0000000b000b7211 */ /* 0x040fe400078e18ff */
[C---:B------:R-:W-:Y:S02]  /*0450*/  LEA R7, R0.reuse, R7, 0x3 ;  /* 0x0000000700077211 */ /* 0x040fe400078e18ff */
[C---:B------:R-:W-:Y:S02]  /*0460*/  LEA R13, R0.reuse, R13, 0x3 ;  /* 0x0000000d000d7211 */ /* 0x040fe400078e18ff */
[C---:B------:R-:W-:Y:S02]  /*0470*/  LEA R15, R0.reuse, R15, 0x3 ;  /* 0x0000000f000f7211 */ /* 0x040fe400078e18ff */
[----:B------:R-:W-:-:S02]  /*0480*/  LEA R29, R0, R29, 0x3 ;  /* 0x0000001d001d7211 */ /* 0x000fc400078e18ff */
[C---:B------:R-:W-:Y:S02]  /*0490*/  LEA R6, R0.reuse, R6, 0x3 ;  /* 0x0000000600067211 */ /* 0x040fe400078e18ff */
[C---:B------:R-:W-:Y:S02]  /*04a0*/  LEA R8, R0.reuse, R8, 0x3 ;  /* 0x0000000800087211 */ /* 0x040fe400078e18ff */
[----:B------:R-:W-:Y:S02]  /*04b0*/  LEA R10, R0, R10, 0x3 ;  /* 0x0000000a000a7211 */ /* 0x000fe400078e18ff */
[----:B------:R-:W-:Y:S01]  /*04c0*/  IADD3 R14, PT, PT, R14, 0x8, RZ ;  /* 0x000000080e0e7810 */ /* 0x000fe20007ffe0ff */
[----:B----4-:R-:W-:-:S04]  /*04d0*/  FFMA R21, R21, R24, R28 ;  /* 0x0000001815157223 */ /* 0x010fc8000000001c */
[----:B--2---:R-:W-:-:S04]  /*04e0*/  FFMA R20, R20, R26, R21 ;  /* 0x0000001a14147223 */ /* 0x004fc80000000015 */
[----:B---3--:R-:W-:Y:S01]  /*04f0*/  FFMA R20, R23, R18, R20 ;  /* 0x0000001217147223 */ /* 0x008fe20000000014 */
[----:B------:R-:W-:Y:S06]  /*0500*/  @P1 BRA `(.L_x_1) ;  /* 0xfffffffc00441947 */ /* 0x000fec000383ffff */
.L_x_0:
[----:B------:R-:W-:Y:S05]  /*0510*/  @!P0 BRA `(.L_x_2) ;  /* 0x0000000000e48947 */ /* 0x000fea0003800000 */
[----:B------:R-:W-:Y:S02]  /*0520*/  ISETP.GE.U32.AND P0, PT, R2, 0x4, PT ;  /* 0x000000040200780c */ /* 0x000fe40003f06070 */
[----:B------:R-:W-:-:S04]  /*0530*/  LOP3.LUT R8, R0, 0x3, RZ, 0xc0, !PT ;  /* 0x0000000300087812 */ /* 0x000fc800078ec0ff */
[----:B------:R-:W-:-:S07]  /*0540*/  ISETP.NE.AND P1, PT, R8, RZ, PT ;  /* 0x000000ff0800720c */ /* 0x000fce0003f25270 */
[----:B------:R-:W-:Y:S06]  /*0550*/  @!P0 BRA `(.L_x_3) ;  /* 0x0000000000648947 */ /* 0x000fec0003800000 */
[----:B------:R-:W1:Y:S01]  /*0560*/  LDC.64 R6, c[0x0][0x388] ;  /* 0x0000e200ff067b82 */ /* 0x000e620000000a00 */
[----:B------:R-:W-:Y:S01]  /*0570*/  IMAD R15, R9, R0, R5 ;  /* 0x00000000090f7224 */ /* 0x000fe200078e0205 */
[----:B------:R-:W-:-:S04]  /*0580*/  IADD3 R13, PT, PT, R4, R9, RZ ;  /* 0x00000009040d7210 */ /* 0x000fc80007ffe0ff */
[-C--:B------:R-:W-:Y:S02]  /*0590*/  IADD3 R17, PT, PT, R15, R0.reuse, RZ ;  /* 0x000000000f117210 */ /* 0x080fe40007ffe0ff */
[----:B------:R-:W2:Y:S02]  /*05a0*/  LDC.64 R10, c[0x0][0x380] ;  /* 0x0000e000ff0a7b82 */ /* 0x000ea40000000a00 */
[----:B------:R-:W-:-:S04]  /*05b0*/  IADD3 R21, PT, PT, R17, R0, RZ ;  /* 0x0000000011157210 */ /* 0x000fc80007ffe0ff */
[----:B------:R-:W-:Y:S01]  /*05c0*/  IADD3 R23, PT, PT, R21, R0, RZ ;  /* 0x0000000015177210 */ /* 0x000fe20007ffe0ff */
[----:B-1----:R-:W-:-:S04]  /*05d0*/  IMAD.WIDE.U32 R14, R15, 0x4, R6 ;  /* 0x000000040f0e7825 */ /* 0x002fc800078e0006 */
[----:B------:R-:W-:Y:S02]  /*05e0*/  IMAD.WIDE.U32 R16, R17, 0x4, R6 ;  /* 0x0000000411107825 */ /* 0x000fe400078e0006 */
[----:B0-----:R-:W3:Y:S02]  /*05f0*/  LDG.E R14, desc[UR6][R14.64] ;  /* 0x000000060e0e7981 */ /* 0x001ee4000c1e1900 */
[----:B--2---:R-:W-:Y:S02]  /*0600*/  IMAD.WIDE R10, R13, 0x4, R10 ;  /* 0x000000040d0a7825 */ /* 0x004fe400078e020a */
[----:B------:R-:W2:Y:S02]  /*0610*/  LDG.E R16, desc[UR6][R16.64] ;  /* 0x0000000610107981 */ /* 0x000ea4000c1e1900 */
[--C-:B------:R-:W-:Y:S02]  /*0620*/  IMAD.WIDE.U32 R12, R21, 0x4, R6.reuse ;  /* 0x00000004150c7825 */ /* 0x100fe400078e0006 */
[----:B------:R-:W3:Y:S02]  /*0630*/  LDG.E R19, desc[UR6][R10.64] ;  /* 0x000000060a137981 */ /* 0x000ee4000c1e1900 */
[----:B------:R-:W-:-:S02]  /*0640*/  IMAD.WIDE.U32 R6, R23, 0x4, R6 ;  /* 0x0000000417067825 */ /* 0x000fc400078e0006 */
[----:B------:R-:W2:Y:S04]  /*0650*/  LDG.E R21, desc[UR6][R10.64+0x4] ;  /* 0x000004060a157981 */ /* 0x000ea8000c1e1900 */
[----:B------:R-:W4:Y:S04]  /*0660*/  LDG.E R12, desc[UR6][R12.64] ;  /* 0x000000060c0c7981 */ /* 0x000f28000c1e1900 */
[----:B------:R-:W4:Y:S04]  /*0670*/  LDG.E R23, desc[UR6][R10.64+0x8] ;  /* 0x000008060a177981 */ /* 0x000f28000c1e1900 */
[----:B------:R-:W5:Y:S04]  /*0680*/  LDG.E R25, desc[UR6][R10.64+0xc] ;  /* 0x00000c060a197981 */ /* 0x000f68000c1e1900 */
[----:B------:R-:W5:Y:S01]  /*0690*/  LDG.E R6, desc[UR6][R6.64] ;  /* 0x0000000606067981 */ /* 0x000f62000c1e1900 */
[----:B------:R-:W-:Y:S01]  /*06a0*/  IADD3 R9, PT, PT, R9, 0x4, RZ ;  /* 0x0000000409097810 */ /* 0x000fe20007ffe0ff */
[----:B---3--:R-:W-:-:S04]  /*06b0*/  FFMA R14, R19, R14, R20 ;  /* 0x0000000e130e7223 */ /* 0x008fc80000000014 */
[----:B--2---:R-:W-:-:S04]  /*06c0*/  FFMA R14, R21, R16, R14 ;  /* 0x00000010150e7223 */ /* 0x004fc8000000000e */
[----:B----4-:R-:W-:-:S04]  /*06d0*/  FFMA R14, R23, R12, R14 ;  /* 0x0000000c170e7223 */ /* 0x010fc8000000000e */
[----:B-----5:R-:W-:-:S07]  /*06e0*/  FFMA R20, R25, R6, R14 ;  /* 0x0000000619147223 */ /* 0x020fce000000000e */
.L_x_3:
[----:B------:R-:W-:Y:S05]  /*06f0*/  @!P1 BRA `(.L_x_2) ;  /* 0x00000000006c9947 */ /* 0x000fea0003800000 */
[----:B------:R-:W1:Y:S01]  /*0700*/  LDC.64 R16, c[0x0][0x388] ;  /* 0x0000e200ff107b82 */ /* 0x000e620000000a00 */
[----:B------:R-:W-:Y:S02]  /*0710*/  ISETP.NE.AND P0, PT, R8, 0x1, PT ;  /* 0x000000010800780c */ /* 0x000fe40003f05270 */
[----:B------:R-:W-:-:S04]  /*0720*/  LOP3.LUT R2, R0, 0x1, RZ, 0xc0, !PT ;  /* 0x0000000100027812 */ /* 0x000fc800078ec0ff */
[----:B------:R-:W-:Y:S01]  /*0730*/  ISETP.NE.U32.AND P1, PT, R2, 0x1, PT ;  /* 0x000000010200780c */ /* 0x000fe20003f25070 */
[----:B------:R-:W2:Y:S06]  /*0740*/  LDC.64 R6, c[0x0][0x380] ;  /* 0x0000e000ff067b82 */ /* 0x000eac0000000a00 */
[C---:B------:R-:W-:Y:S01]  /*0750*/  @P0 IMAD R15, R9.reuse, R0, R5 ;  /* 0x00000000090f0224 */ /* 0x040fe200078e0205 */
[----:B------:R-:W-:Y:S01]  /*0760*/  @P0 IADD3 R19, PT, PT, R4, R9, RZ ;  /* 0x0000000904130210 */ /* 0x000fe20007ffe0ff */
[----:B------:R-:W3:Y:S01]  /*0770*/  LDC.64 R12, c[0x0][0x380] ;  /* 0x0000e000ff0c7b82 */ /* 0x000ee20000000a00 */
[----:B------:R-:W-:-:S02]  /*0780*/  @P0 IADD3 R9, PT, PT, R9, 0x2, RZ ;  /* 0x0000000209090810 */ /* 0x000fc40007ffe0ff */
[----:B------:R-:W-:-:S05]  /*0790*/  @P0 IADD3 R21, PT, PT, R15, R0, RZ ;  /* 0x000000000f150210 */ /* 0x000fca0007ffe0ff */
[----:B------:R-:W4:Y:S01]  /*07a0*/  LDC.64 R10, c[0x0][0x388] ;  /* 0x0000e200ff0a7b82 */ /* 0x000f220000000a00 */
[----:B-1----:R-:W-:-:S04]  /*07b0*/  @P0 IMAD.WIDE.U32 R14, R15, 0x4, R16 ;  /* 0x000000040f0e0825 */ /* 0x002fc800078e0010 */
[----:B------:R-:W-:Y:S02]  /*07c0*/  @P0 IMAD.WIDE.U32 R16, R21, 0x4, R16 ;  /* 0x0000000415100825 */ /* 0x000fe400078e0010 */
[----:B0-----:R-:W5:Y:S02]  /*07d0*/  @P0 LDG.E R14, desc[UR6][R14.64] ;  /* 0x000000060e0e0981 */ /* 0x001f64000c1e1900 */
[----:B--2---:R-:W-:Y:S01]  /*07e0*/  @P0 IMAD.WIDE R6, R19, 0x4, R6 ;  /* 0x0000000413060825 */ /* 0x004fe200078e0206 */
[----:B------:R-:W-:Y:S01]  /*07f0*/  @!P1 IADD3 R19, PT, PT, R4, R9, RZ ;  /* 0x0000000904139210 */ /* 0x000fe20007ffe0ff */
[----:B------:R-:W2:Y:S02]  /*0800*/  @P0 LDG.E R16, desc[UR6][R16.64] ;  /* 0x0000000610100981 */ /* 0x000ea4000c1e1900 */
[----:B------:R-:W-:Y:S02]  /*0810*/  @!P1 IMAD R9, R9, R0, R5 ;  /* 0x0000000009099224 */ /* 0x000fe400078e0205 */
[----:B------:R-:W5:Y:S01]  /*0820*/  @P0 LDG.E R21, desc[UR6][R6.64] ;  /* 0x0000000606150981 */ /* 0x000f62000c1e1900 */
[----:B---3--:R-:W-:-:S03]  /*0830*/  @!P1 IMAD.WIDE R12, R19, 0x4, R12 ;  /* 0x00000004130c9825 */ /* 0x008fc600078e020c */
[----:B------:R-:W2:Y:S04]  /*0840*/  @P0 LDG.E R2, desc[UR6][R6.64+0x4] ;  /* 0x0000040606020981 */ /* 0x000ea8000c1e1900 */
[----:B------:R-:W3:Y:S01]  /*0850*/  @!P1 LDG.E R13, desc[UR6][R12.64] ;  /* 0x000000060c0d9981 */ /* 0x000ee2000c1e1900 */
[----:B----4-:R-:W-:-:S06]  /*0860*/  @!P1 IMAD.WIDE.U32 R10, R9, 0x4, R10 ;  /* 0x00000004090a9825 */ /* 0x010fcc00078e000a */
[----:B------:R-:W3:Y:S01]  /*0870*/  @!P1 LDG.E R10, desc[UR6][R10.64] ;  /* 0x000000060a0a9981 */ /* 0x000ee2000c1e1900 */
[----:B-----5:R-:W-:-:S04]  /*0880*/  @P0 FFMA R21, R21, R14, R20 ;  /* 0x0000000e15150223 */ /* 0x020fc80000000014 */
[----:B--2---:R-:W-:-:S04]  /*0890*/  @P0 FFMA R20, R2, R16, R21 ;  /* 0x0000001002140223 */ /* 0x004fc80000000015 */
[----:B---3--:R-:W-:-:S07]  /*08a0*/  @!P1 FFMA R20, R13, R10, R20 ;  /* 0x0000000a0d149223 */ /* 0x008fce0000000014 */
.L_x_2:
[----:B------:R-:W1:Y:S01]  /*08b0*/  LDC.64 R6, c[0x0][0x390] ;  /* 0x0000e400ff067b82 */ /* 0x000e620000000a00 */
[----:B------:R-:W-:-:S04]  /*08c0*/  IMAD R3, R5, R0, R3 ;  /* 0x0000000005037224 */ /* 0x000fc800078e0203 */
[----:B-1----:R-:W-:-:S05]  /*08d0*/  IMAD.WIDE R2, R3, 0x4, R6 ;  /* 0x0000000403027825 */ /* 0x002fca00078e0206 */
[----:B0-----:R-:W-:Y:S01]  /*08e0*/  STG.E desc[UR6][R2.64], R20 ;  /* 0x0000001402007986 */ /* 0x001fe2000c101906 */
[----:B------:R-:W-:Y:S05]  /*08f0*/  EXIT ;  /* 0x000000000000794d */ /* 0x000fea0003800000 */
.L_x_4:
[----:B------:R-:W-:-:S00]  /*0900*/  BRA `(.L_x_4) ;  /* 0xfffffffc00fc7947 */ /* 0x000fc0000383ffff */
[----:B------:R-:W-:-:S00]  /*0910*/  NOP ;  /* 0x0000000000007918 */ /* 0x000fc00000000000 */
        /* <DEDUP_REMOVED lines=14> */
.L_x_5:


//--------------------- .nv.shared.reserved.0     --------------------------
	.section	.nv.shared.reserved.0,"aw",@nobits
	.weak		__nv_reservedSMEM_offset_0_alias
	.size		__nv_reservedSMEM_offset_0_alias, 0, 64
	.other		__nv_reservedSMEM_offset_0_alias,@"STO_CUDA_RESERVED_SHARED STV_DEFAULT"
__nv_reservedSMEM_offset_0_alias:
	.zero		0
	.zero		64


//--------------------- .nv.constant0._Z4mmulPKfS0_Pfi --------------------------
	.section	.nv.constant0._Z4mmulPKfS0_Pfi,"a",@progbits
	.sectionflags	@""
	.align	4
.nv.constant0._Z4mmulPKfS0_Pfi:
	.zero		924


//--------------------- SYMBOLS --------------------------

	.type		.nv.reservedSmem.offset0,@object
	.size		.nv.reservedSmem.offset0,0x4
